//
// Generated by NVIDIA NVVM Compiler
//
// Compiler Build ID: CL-36424714
// Cuda compilation tools, release 13.0, V13.0.88
// Based on NVVM 20.0.0
//

.version 9.0
.target sm_100
.address_size 64

	// .globl	_Z14kernelTemplatePii
// _ZZ14kernelTemplatePiiE5cache has been demoted

.visible .entry _Z14kernelTemplatePii(
	.param .u64 .ptr .align 1 _Z14kernelTemplatePii_param_0,
	.param .u32 _Z14kernelTemplatePii_param_1
)
{
	.reg .pred 	%p<3>;
	.reg .b32 	%r<12>;
	.reg .b64 	%rd<5>;
	// demoted variable
	.shared .align 4 .b8 _ZZ14kernelTemplatePiiE5cache[4096];
	ld.param.u64 	%rd2, [_Z14kernelTemplatePii_param_0];
	ld.param.u32 	%r4, [_Z14kernelTemplatePii_param_1];
	cvta.to.global.u64 	%rd3, %rd2;
	mov.u32 	%r5, %ctaid.x;
	mov.u32 	%r6, %ntid.x;
	mov.u32 	%r7, %tid.x;
	mad.lo.s32 	%r1, %r5, %r6, %r7;
	setp.ge.u32 	%p1, %r1, %r4;
	mul.wide.u32 	%rd4, %r1, 4;
	add.s64 	%rd1, %rd3, %rd4;
	shl.b32 	%r8, %r7, 2;
	mov.u32 	%r9, _ZZ14kernelTemplatePiiE5cache;
	add.s32 	%r2, %r9, %r8;
	@%p1 bra 	$L__BB0_2;
	ld.global.u32 	%r10, [%rd1];
	st.shared.u32 	[%r2], %r10;
$L__BB0_2:
	setp.ge.u32 	%p2, %r1, %r4;
	bar.sync 	0;
	ld.shared.u32 	%r11, [%r2];
	add.s32 	%r3, %r11, 1;
	st.shared.u32 	[%r2], %r3;
	@%p2 bra 	$L__BB0_4;
	st.global.u32 	[%rd1], %r3;
$L__BB0_4:
	ret;

}


// ===== COMPILED SASS (sm_100) =====

	.target	sm_100

	.elftype	@"ET_EXEC"


//--------------------- .note.nv.tkinfo           --------------------------
	.section	.note.nv.tkinfo,"",@"SHT_NOTE"
	.sectionflags	@"SHF_NOTE_NV_TKINFO"
	.tkinfo
        /*0018*/ 	.word	0x00000002
        /*0030*/ 	.string	""
        /*0030*/ 	.string	"ptxas"
        /*0030*/ 	.string	"Cuda compilation tools, release 13.0, V13.0.88"
        /*0030*/ 	.string	"Build cuda_13.0.r13.0/compiler.36424714_0"
        /*0030*/ 	.string	"-arch sm_100 -m 64 "



//--------------------- .note.nv.cuinfo           --------------------------
	.section	.note.nv.cuinfo,"",@"SHT_NOTE"
	.sectionflags	@"SHF_NOTE_NV_CUINFO"
        /*0018*/ 	.short	0x0002
        /*001a*/ 	.short	0x0064
        /*001c*/ 	.short	0x0082
	.zero		2


//--------------------- .nv.info                  --------------------------
	.section	.nv.info,"",@"SHT_CUDA_INFO"
	.align	4


	//----- nvinfo : EIATTR_REGCOUNT
	.align		4
        /*0000*/ 	.byte	0x04, 0x2f
        /*0002*/ 	.short	(.L_1 - .L_0)
	.align		4
.L_0:
        /*0004*/ 	.word	index@(_Z14kernelTemplatePii)
        /*0008*/ 	.word	0x0000000a


	//----- nvinfo : EIATTR_FRAME_SIZE
	.align		4
.L_1:
        /*000c*/ 	.byte	0x04, 0x11
        /*000e*/ 	.short	(.L_3 - .L_2)
	.align		4
.L_2:
        /*0010*/ 	.word	index@(_Z14kernelTemplatePii)
        /*0014*/ 	.word	0x00000000


	//----- nvinfo : EIATTR_MIN_STACK_SIZE
	.align		4
.L_3:
        /*0018*/ 	.byte	0x04, 0x12
        /*001a*/ 	.short	(.L_5 - .L_4)
	.align		4
.L_4:
        /*001c*/ 	.word	index@(_Z14kernelTemplatePii)
        /*0020*/ 	.word	0x00000000
.L_5:


//--------------------- .nv.compat                --------------------------
	.section	.nv.compat,"",@"SHT_CUDA_COMPAT_INFO"
	.align	4
        /*0000*/ 	.byte	0x02, 0x09, 0x00, 0x00, 0x02, 0x02, 0x01, 0x00, 0x02, 0x05, 0x05, 0x00, 0x03, 0x07, 0x01, 0x01
        /*0010*/ 	.byte	0x02, 0x03, 0x00, 0x00, 0x02, 0x06, 0x01, 0x00, 0x04, 0x0b, 0x08, 0x00, 0x09, 0x00, 0x00, 0x00
        /*0020*/ 	.byte	0x00, 0x00, 0x00, 0x00


//--------------------- .nv.info._Z14kernelTemplatePii --------------------------
	.section	.nv.info._Z14kernelTemplatePii,"",@"SHT_CUDA_INFO"
	.sectionflags	@""
	.align	4


	//----- nvinfo : EIATTR_CUDA_API_VERSION
	.align		4
        /*0000*/ 	.byte	0x04, 0x37
        /*0002*/ 	.short	(.L_7 - .L_6)
.L_6:
        /*0004*/ 	.word	0x00000082


	//----- nvinfo : EIATTR_KPARAM_INFO
	.align		4
.L_7:
        /*0008*/ 	.byte	0x04, 0x17
        /*000a*/ 	.short	(.L_9 - .L_8)
.L_8:
        /*000c*/ 	.word	0x00000000
        /*0010*/ 	.short	0x0001
        /*0012*/ 	.short	0x0008
        /*0014*/ 	.byte	0x00, 0xf0, 0x11, 0x00


	//----- nvinfo : EIATTR_KPARAM_INFO
	.align		4
.L_9:
        /*0018*/ 	.byte	0x04, 0x17
        /*001a*/ 	.short	(.L_11 - .L_10)
.L_10:
        /*001c*/ 	.word	0x00000000
        /*0020*/ 	.short	0x0000
        /*0022*/ 	.short	0x0000
        /*0024*/ 	.byte	0x00, 0xf5, 0x21, 0x00


	//----- nvinfo : EIATTR_SPARSE_MMA_MASK
	.align		4
.L_11:
        /*0028*/ 	.byte	0x03, 0x50
        /*002a*/ 	.short	0x0000


	//----- nvinfo : EIATTR_MAXREG_COUNT
	.align		4
        /*002c*/ 	.byte	0x03, 0x1b
        /*002e*/ 	.short	0x00ff


	//----- nvinfo : EIATTR_NUM_BARRIERS
	.align		4
        /*0030*/ 	.byte	0x02, 0x4c
        /*0032*/ 	.byte	0x01
	.zero		1


	//----- nvinfo : EIATTR_MERCURY_ISA_VERSION
	.align		4
        /*0034*/ 	.byte	0x03, 0x5f
        /*0036*/ 	.short	0x0101


	//----- nvinfo : EIATTR_VRC_CTA_INIT_COUNT
	.align		4
        /*0038*/ 	.byte	0x02, 0x4a
	.zero		1
	.zero		1


	//----- nvinfo : EIATTR_EXIT_INSTR_OFFSETS
	.align		4
        /*003c*/ 	.byte	0x04, 0x1c
        /*003e*/ 	.short	(.L_13 - .L_12)


	//   ....[0]....
.L_12:
        /*0040*/ 	.word	0x00000140


	//   ....[1]....
        /*0044*/ 	.word	0x00000160


	//----- nvinfo : EIATTR_CBANK_PARAM_SIZE
	.align		4
.L_13:
        /*0048*/ 	.byte	0x03, 0x19
        /*004a*/ 	.short	0x000c


	//----- nvinfo : EIATTR_PARAM_CBANK
	.align		4
        /*004c*/ 	.byte	0x04, 0x0a
        /*004e*/ 	.short	(.L_15 - .L_14)
	.align		4
.L_14:
        /*0050*/ 	.word	index@(.nv.constant0._Z14kernelTemplatePii)
        /*0054*/ 	.short	0x0380
        /*0056*/ 	.short	0x000c


	//----- nvinfo : EIATTR_SW_WAR
	.align		4
.L_15:
        /*0058*/ 	.byte	0x04, 0x36
        /*005a*/ 	.short	(.L_17 - .L_16)
.L_16:
        /*005c*/ 	.word	0x00000008
.L_17:


//--------------------- .nv.callgraph             --------------------------
	.section	.nv.callgraph,"",@"SHT_CUDA_CALLGRAPH"
	.align	4
	.sectionentsize	8
	.align		4
        /*0000*/ 	.word	0x00000000
	.align		4
        /*0004*/ 	.word	0xffffffff
	.align		4
        /*0008*/ 	.word	0x00000000
	.align		4
        /*000c*/ 	.word	0xfffffffe
	.align		4
        /*0010*/ 	.word	0x00000000
	.align		4
        /*0014*/ 	.word	0xfffffffd
	.align		4
        /*0018*/ 	.word	0x00000000
	.align		4
        /*001c*/ 	.word	0xfffffffc


//--------------------- .text._Z14kernelTemplatePii --------------------------
	.section	.text._Z14kernelTemplatePii,"ax",@progbits
	.align	128
        .global         _Z14kernelTemplatePii
        .type           _Z14kernelTemplatePii,@function
        .size           _Z14kernelTemplatePii,(.L_x_1 - _Z14kernelTemplatePii)
        .other          _Z14kernelTemplatePii,@"STO_CUDA_ENTRY STV_DEFAULT"
_Z14kernelTemplatePii:
.text._Z14kernelTemplatePii:
[----:B------:R-:W-:Y:S01]  /*0000*/  LDC R1, c[0x0][0x37c] ;  /* 0x0000df00ff017b82 */ /* 0x000fe20000000800 */
[----:B------:R-:W0:Y:S07]  /*0010*/  S2R R0, SR_TID.X ;  /* 0x0000000000007919 */ /* 0x000e2e0000002100 */
[----:B------:R-:W0:Y:S01]  /*0020*/  S2UR UR4, SR_CTAID.X ;  /* 0x00000000000479c3 */ /* 0x000e220000002500 */
[----:B------:R-:W1:Y:S01]  /*0030*/  LDCU UR5, c[0x0][0x388] ;  /* 0x00007100ff0577ac */ /* 0x000e620008000800 */
[----:B------:R-:W2:Y:S06]  /*0040*/  LDCU.64 UR6, c[0x0][0x358] ;  /* 0x00006b00ff0677ac */ /* 0x000eac0008000a00 */
[----:B------:R-:W0:Y:S08]  /*0050*/  LDC R5, c[0x0][0x360] ;  /* 0x0000d800ff057b82 */ /* 0x000e300000000800 */
[----:B------:R-:W3:Y:S01]  /*0060*/  LDC.64 R2, c[0x0][0x380] ;  /* 0x0000e000ff027b82 */ /* 0x000ee20000000a00 */
[----:B0-----:R-:W-:-:S05]  /*0070*/  IMAD R5, R5, UR4, R0 ;  /* 0x0000000405057c24 */ /* 0x001fca000f8e0200 */
[C---:B-1----:R-:W-:Y:S01]  /*0080*/  ISETP.GE.U32.AND P0, PT, R5.reuse, UR5, PT ;  /* 0x0000000505007c0c */ /* 0x042fe2000bf06070 */
[----:B---3--:R-:W-:-:S12]  /*0090*/  IMAD.WIDE.U32 R2, R5, 0x4, R2 ;  /* 0x0000000405027825 */ /* 0x008fd800078e0002 */
[----:B--2---:R-:W2:Y:S01]  /*00a0*/  @!P0 LDG.E R5, desc[UR6][R2.64] ;  /* 0x0000000602058981 */ /* 0x004ea2000c1e1900 */
[----:B------:R-:W0:Y:S01]  /*00b0*/  S2UR UR5, SR_CgaCtaId ;  /* 0x00000000000579c3 */ /* 0x000e220000008800 */
[----:B------:R-:W-:Y:S02]  /*00c0*/  UMOV UR4, 0x400 ;  /* 0x0000040000047882 */ /* 0x000fe40000000000 */
[----:B0-----:R-:W-:-:S06]  /*00d0*/  ULEA UR4, UR5, UR4, 0x18 ;  /* 0x0000000405047291 */ /* 0x001fcc000f8ec0ff */
[----:B------:R-:W-:-:S05]  /*00e0*/  LEA R0, R0, UR4, 0x2 ;  /* 0x0000000400007c11 */ /* 0x000fca000f8e10ff */
[----:B--2---:R-:W-:Y:S01]  /*00f0*/  @!P0 STS [R0], R5 ;  /* 0x0000000500008388 */ /* 0x004fe20000000800 */
[----:B------:R-:W-:Y:S06]  /*0100*/  BAR.SYNC.DEFER_BLOCKING 0x0 ;  /* 0x0000000000007b1d */ /* 0x000fec0000010000 */
[----:B------:R-:W0:Y:S02]  /*0110*/  LDS R4, [R0] ;  /* 0x0000000000047984 */ /* 0x000e240000000800 */
[----:B0-----:R-:W-:-:S05]  /*0120*/  IADD3 R7, PT, PT, R4, 0x1, RZ ;  /* 0x0000000104077810 */ /* 0x001fca0007ffe0ff */
[----:B------:R0:W-:Y:S01]  /*0130*/  STS [R0], R7 ;  /* 0x0000000700007388 */ /* 0x0001e20000000800 */
[----:B------:R-:W-:Y:S05]  /*0140*/  @P0 EXIT ;  /* 0x000000000000094d */ /* 0x000fea0003800000 */
[----:B------:R-:W-:Y:S01]  /*0150*/  STG.E desc[UR6][R2.64], R7 ;  /* 0x0000000702007986 */ /* 0x000fe2000c101906 */
[----:B------:R-:W-:Y:S05]  /*0160*/  EXIT ;  /* 0x000000000000794d */ /* 0x000fea0003800000 */
.L_x_0:
[----:B------:R-:W-:-:S00]  /*0170*/  BRA `(.L_x_0) ;  /* 0xfffffffc00fc7947 */ /* 0x000fc0000383ffff */
[----:B------:R-:W-:-:S00]  /*0180*/  NOP ;  /* 0x0000000000007918 */ /* 0x000fc00000000000 */
[----:B------:R-:W-:-:S00]  /*0190*/  NOP ;  /* 0x0000000000007918 */ /* 0x000fc00000000000 */
[----:B------:R-:W-:-:S00]  /*01a0*/  NOP ;  /* 0x0000000000007918 */ /* 0x000fc00000000000 */
[----:B------:R-:W-:-:S00]  /*01b0*/  NOP ;  /* 0x0000000000007918 */ /* 0x000fc00000000000 */
[----:B------:R-:W-:-:S00]  /*01c0*/  NOP ;  /* 0x0000000000007918 */ /* 0x000fc00000000000 */
[----:B------:R-:W-:-:S00]  /*01d0*/  NOP ;  /* 0x0000000000007918 */ /* 0x000fc00000000000 */
[----:B------:R-:W-:-:S00]  /*01e0*/  NOP ;  /* 0x0000000000007918 */ /* 0x000fc00000000000 */
[----:B------:R-:W-:-:S00]  /*01f0*/  NOP ;  /* 0x0000000000007918 */ /* 0x000fc00000000000 */
.L_x_1:


//--------------------- .nv.shared._Z14kernelTemplatePii --------------------------
	.section	.nv.shared._Z14kernelTemplatePii,"aw",@nobits
	.sectionflags	@""
	.align	4
.nv.shared._Z14kernelTemplatePii:
	.zero		5120


//--------------------- .nv.shared.reserved.0     --------------------------
	.section	.nv.shared.reserved.0,"aw",@nobits
	.weak		__nv_reservedSMEM_offset_0_alias
	.size		__nv_reservedSMEM_offset_0_alias, 0, 64
	.other		__nv_reservedSMEM_offset_0_alias,@"STO_CUDA_RESERVED_SHARED STV_DEFAULT"
__nv_reservedSMEM_offset_0_alias:
	.zero		0
	.zero		64


//--------------------- .nv.constant0._Z14kernelTemplatePii --------------------------
	.section	.nv.constant0._Z14kernelTemplatePii,"a",@progbits
	.sectionflags	@""
	.align	4
.nv.constant0._Z14kernelTemplatePii:
	.zero		908


//--------------------- SYMBOLS --------------------------

	.type		.nv.reservedSmem.offset0,@object
	.size		.nv.reservedSmem.offset0,0x4
	.type		.nv.reservedSmem.cap,@object
	.size		.nv.reservedSmem.cap,0x4
